//
// Generated by NVIDIA NVVM Compiler
//
// Compiler Build ID: CL-36424714
// Cuda compilation tools, release 13.0, V13.0.88
// Based on NVVM 20.0.0
//

.version 9.0
.target sm_100
.address_size 64

	// .globl	_Z10raceKernel4Race

.visible .entry _Z10raceKernel4Race(
	.param .align 8 .b8 _Z10raceKernel4Race_param_0[24]
)
{
	.reg .pred 	%p<3>;
	.reg .b16 	%rs<4>;
	.reg .b32 	%r<8>;
	.reg .b64 	%rd<6>;
	.reg .b64 	%fd<4>;

	ld.param.u64 	%rd2, [_Z10raceKernel4Race_param_0+16];
	ld.param.v2.u32 	{%r2, %r3}, [_Z10raceKernel4Race_param_0];
	mov.u32 	%r5, %ctaid.x;
	mov.u32 	%r6, %ntid.x;
	mov.u32 	%r7, %tid.x;
	mad.lo.s32 	%r1, %r5, %r6, %r7;
	setp.ge.s32 	%p1, %r1, %r3;
	@%p1 bra 	$L__BB0_3;
	cvta.to.global.u64 	%rd3, %rd2;
	mul.wide.s32 	%rd4, %r1, 64;
	add.s64 	%rd5, %rd3, %rd4;
	add.s64 	%rd1, %rd5, 48;
	ld.global.u8 	%rs3, [%rd5+48];
	setp.ne.s16 	%p2, %rs3, 0;
	@%p2 bra 	$L__BB0_3;
	ld.global.f64 	%fd1, [%rd1+-48];
	ld.global.f64 	%fd2, [%rd1+-40];
	add.f64 	%fd3, %fd1, %fd2;
	st.global.f64 	[%rd1+-40], %fd3;
$L__BB0_3:
	ret;

}


// ===== COMPILED SASS (sm_100) =====

	.target	sm_100

	.elftype	@"ET_EXEC"


//--------------------- .note.nv.tkinfo           --------------------------
	.section	.note.nv.tkinfo,"",@"SHT_NOTE"
	.sectionflags	@"SHF_NOTE_NV_TKINFO"
	.tkinfo
        /*0018*/ 	.word	0x00000002
        /*0030*/ 	.string	""
        /*0030*/ 	.string	"ptxas"
        /*0030*/ 	.string	"Cuda compilation tools, release 13.0, V13.0.88"
        /*0030*/ 	.string	"Build cuda_13.0.r13.0/compiler.36424714_0"
        /*0030*/ 	.string	"-arch sm_100 -m 64 "



//--------------------- .note.nv.cuinfo           --------------------------
	.section	.note.nv.cuinfo,"",@"SHT_NOTE"
	.sectionflags	@"SHF_NOTE_NV_CUINFO"
        /*0018*/ 	.short	0x0002
        /*001a*/ 	.short	0x0064
        /*001c*/ 	.short	0x0082
	.zero		2


//--------------------- .nv.info                  --------------------------
	.section	.nv.info,"",@"SHT_CUDA_INFO"
	.align	4


	//----- nvinfo : EIATTR_REGCOUNT
	.align		4
        /*0000*/ 	.byte	0x04, 0x2f
        /*0002*/ 	.short	(.L_1 - .L_0)
	.align		4
.L_0:
        /*0004*/ 	.word	index@(_Z10raceKernel4Race)
        /*0008*/ 	.word	0x0000000a


	//----- nvinfo : EIATTR_FRAME_SIZE
	.align		4
.L_1:
        /*000c*/ 	.byte	0x04, 0x11
        /*000e*/ 	.short	(.L_3 - .L_2)
	.align		4
.L_2:
        /*0010*/ 	.word	index@(_Z10raceKernel4Race)
        /*0014*/ 	.word	0x00000000


	//----- nvinfo : EIATTR_MIN_STACK_SIZE
	.align		4
.L_3:
        /*0018*/ 	.byte	0x04, 0x12
        /*001a*/ 	.short	(.L_5 - .L_4)
	.align		4
.L_4:
        /*001c*/ 	.word	index@(_Z10raceKernel4Race)
        /*0020*/ 	.word	0x00000000
.L_5:


//--------------------- .nv.compat                --------------------------
	.section	.nv.compat,"",@"SHT_CUDA_COMPAT_INFO"
	.align	4
        /*0000*/ 	.byte	0x02, 0x09, 0x00, 0x00, 0x02, 0x02, 0x01, 0x00, 0x02, 0x05, 0x05, 0x00, 0x03, 0x07, 0x01, 0x01
        /*0010*/ 	.byte	0x02, 0x03, 0x00, 0x00, 0x02, 0x06, 0x01, 0x00, 0x04, 0x0b, 0x08, 0x00, 0x01, 0x00, 0x00, 0x00
        /*0020*/ 	.byte	0x00, 0x00, 0x00, 0x00


//--------------------- .nv.info._Z10raceKernel4Race --------------------------
	.section	.nv.info._Z10raceKernel4Race,"",@"SHT_CUDA_INFO"
	.sectionflags	@""
	.align	4


	//----- nvinfo : EIATTR_CUDA_API_VERSION
	.align		4
        /*0000*/ 	.byte	0x04, 0x37
        /*0002*/ 	.short	(.L_7 - .L_6)
.L_6:
        /*0004*/ 	.word	0x00000082


	//----- nvinfo : EIATTR_KPARAM_INFO
	.align		4
.L_7:
        /*0008*/ 	.byte	0x04, 0x17
        /*000a*/ 	.short	(.L_9 - .L_8)
.L_8:
        /*000c*/ 	.word	0x00000000
        /*0010*/ 	.short	0x0000
        /*0012*/ 	.short	0x0000
        /*0014*/ 	.byte	0x00, 0xf0, 0x61, 0x00


	//----- nvinfo : EIATTR_SPARSE_MMA_MASK
	.align		4
.L_9:
        /*0018*/ 	.byte	0x03, 0x50
        /*001a*/ 	.short	0x0000


	//----- nvinfo : EIATTR_MAXREG_COUNT
	.align		4
        /*001c*/ 	.byte	0x03, 0x1b
        /*001e*/ 	.short	0x00ff


	//----- nvinfo : EIATTR_MERCURY_ISA_VERSION
	.align		4
        /*0020*/ 	.byte	0x03, 0x5f
        /*0022*/ 	.short	0x0101


	//----- nvinfo : EIATTR_VRC_CTA_INIT_COUNT
	.align		4
        /*0024*/ 	.byte	0x02, 0x4a
	.zero		1
	.zero		1


	//----- nvinfo : EIATTR_EXIT_INSTR_OFFSETS
	.align		4
        /*0028*/ 	.byte	0x04, 0x1c
        /*002a*/ 	.short	(.L_11 - .L_10)


	//   ....[0]....
.L_10:
        /*002c*/ 	.word	0x00000070


	//   ....[1]....
        /*0030*/ 	.word	0x000000d0


	//   ....[2]....
        /*0034*/ 	.word	0x00000120


	//----- nvinfo : EIATTR_CBANK_PARAM_SIZE
	.align		4
.L_11:
        /*0038*/ 	.byte	0x03, 0x19
        /*003a*/ 	.short	0x0018


	//----- nvinfo : EIATTR_PARAM_CBANK
	.align		4
        /*003c*/ 	.byte	0x04, 0x0a
        /*003e*/ 	.short	(.L_13 - .L_12)
	.align		4
.L_12:
        /*0040*/ 	.word	index@(.nv.constant0._Z10raceKernel4Race)
        /*0044*/ 	.short	0x0380
        /*0046*/ 	.short	0x0018


	//----- nvinfo : EIATTR_SW_WAR
	.align		4
.L_13:
        /*0048*/ 	.byte	0x04, 0x36
        /*004a*/ 	.short	(.L_15 - .L_14)
.L_14:
        /*004c*/ 	.word	0x00000008
.L_15:


//--------------------- .nv.callgraph             --------------------------
	.section	.nv.callgraph,"",@"SHT_CUDA_CALLGRAPH"
	.align	4
	.sectionentsize	8
	.align		4
        /*0000*/ 	.word	0x00000000
	.align		4
        /*0004*/ 	.word	0xffffffff
	.align		4
        /*0008*/ 	.word	0x00000000
	.align		4
        /*000c*/ 	.word	0xfffffffe
	.align		4
        /*0010*/ 	.word	0x00000000
	.align		4
        /*0014*/ 	.word	0xfffffffd
	.align		4
        /*0018*/ 	.word	0x00000000
	.align		4
        /*001c*/ 	.word	0xfffffffc


//--------------------- .text._Z10raceKernel4Race --------------------------
	.section	.text._Z10raceKernel4Race,"ax",@progbits
	.align	128
        .global         _Z10raceKernel4Race
        .type           _Z10raceKernel4Race,@function
        .size           _Z10raceKernel4Race,(.L_x_1 - _Z10raceKernel4Race)
        .other          _Z10raceKernel4Race,@"STO_CUDA_ENTRY STV_DEFAULT"
_Z10raceKernel4Race:
.text._Z10raceKernel4Race:
[----:B------:R-:W-:Y:S01]  /*0000*/  LDC R1, c[0x0][0x37c] ;  /* 0x0000df00ff017b82 */ /* 0x000fe20000000800 */
[----:B------:R-:W0:Y:S07]  /*0010*/  S2R R0, SR_TID.X ;  /* 0x0000000000007919 */ /* 0x000e2e0000002100 */
[----:B------:R-:W0:Y:S01]  /*0020*/  S2UR UR4, SR_CTAID.X ;  /* 0x00000000000479c3 */ /* 0x000e220000002500 */
[----:B------:R-:W1:Y:S07]  /*0030*/  LDCU UR5, c[0x0][0x384] ;  /* 0x00007080ff0577ac */ /* 0x000e6e0008000800 */
[----:B------:R-:W0:Y:S02]  /*0040*/  LDC R5, c[0x0][0x360] ;  /* 0x0000d800ff057b82 */ /* 0x000e240000000800 */
[----:B0-----:R-:W-:-:S05]  /*0050*/  IMAD R5, R5, UR4, R0 ;  /* 0x0000000405057c24 */ /* 0x001fca000f8e0200 */
[----:B-1----:R-:W-:-:S13]  /*0060*/  ISETP.GE.AND P0, PT, R5, UR5, PT ;  /* 0x0000000505007c0c */ /* 0x002fda000bf06270 */
[----:B------:R-:W-:Y:S05]  /*0070*/  @P0 EXIT ;  /* 0x000000000000094d */ /* 0x000fea0003800000 */
[----:B------:R-:W0:Y:S01]  /*0080*/  LDC.64 R2, c[0x0][0x390] ;  /* 0x0000e400ff027b82 */ /* 0x000e220000000a00 */
[----:B------:R-:W1:Y:S01]  /*0090*/  LDCU.64 UR4, c[0x0][0x358] ;  /* 0x00006b00ff0477ac */ /* 0x000e620008000a00 */
[----:B0-----:R-:W-:-:S05]  /*00a0*/  IMAD.WIDE R2, R5, 0x40, R2 ;  /* 0x0000004005027825 */ /* 0x001fca00078e0202 */
[----:B-1----:R-:W2:Y:S02]  /*00b0*/  LDG.E.U8 R0, desc[UR4][R2.64+0x30] ;  /* 0x0000300402007981 */ /* 0x002ea4000c1e1100 */
[----:B--2---:R-:W-:-:S13]  /*00c0*/  ISETP.NE.AND P0, PT, R0, RZ, PT ;  /* 0x000000ff0000720c */ /* 0x004fda0003f05270 */
[----:B------:R-:W-:Y:S05]  /*00d0*/  @P0 EXIT ;  /* 0x000000000000094d */ /* 0x000fea0003800000 */
[----:B------:R-:W2:Y:S04]  /*00e0*/  LDG.E.64 R4, desc[UR4][R2.64] ;  /* 0x0000000402047981 */ /* 0x000ea8000c1e1b00 */
[----:B------:R-:W2:Y:S02]  /*00f0*/  LDG.E.64 R6, desc[UR4][R2.64+0x8] ;  /* 0x0000080402067981 */ /* 0x000ea4000c1e1b00 */
[----:B--2---:R-:W-:-:S07]  /*0100*/  DADD R4, R4, R6 ;  /* 0x0000000004047229 */ /* 0x004fce0000000006 */
[----:B------:R-:W-:Y:S01]  /*0110*/  STG.E.64 desc[UR4][R2.64+0x8], R4 ;  /* 0x0000080402007986 */ /* 0x000fe2000c101b04 */
[----:B------:R-:W-:Y:S05]  /*0120*/  EXIT ;  /* 0x000000000000794d */ /* 0x000fea0003800000 */
.L_x_0:
[----:B------:R-:W-:-:S00]  /*0130*/  BRA `(.L_x_0) ;  /* 0xfffffffc00fc7947 */ /* 0x000fc0000383ffff */
[----:B------:R-:W-:-:S00]  /*0140*/  NOP ;  /* 0x0000000000007918 */ /* 0x000fc00000000000 */
        /* <DEDUP_REMOVED lines=11> */
.L_x_1:


//--------------------- .nv.shared.reserved.0     --------------------------
	.section	.nv.shared.reserved.0,"aw",@nobits
	.weak		__nv_reservedSMEM_offset_0_alias
	.size		__nv_reservedSMEM_offset_0_alias, 0, 64
	.other		__nv_reservedSMEM_offset_0_alias,@"STO_CUDA_RESERVED_SHARED STV_DEFAULT"
__nv_reservedSMEM_offset_0_alias:
	.zero		0
	.zero		64


//--------------------- .nv.constant0._Z10raceKernel4Race --------------------------
	.section	.nv.constant0._Z10raceKernel4Race,"a",@progbits
	.sectionflags	@""
	.align	4
.nv.constant0._Z10raceKernel4Race:
	.zero		920


//--------------------- SYMBOLS --------------------------

	.type		.nv.reservedSmem.offset0,@object
	.size		.nv.reservedSmem.offset0,0x4
